	.headerflags	@"EF_CUDA_TEXMODE_UNIFIED EF_CUDA_64BIT_ADDRESS EF_CUDA_ACCELERATORS EF_CUDA_SM90 EF_CUDA_VIRTUAL_SM(EF_CUDA_SM90)"
	.elftype	@"ET_EXEC"


//--------------------- .nv.info                  --------------------------
	.section	.nv.info,"",@"SHT_CUDA_INFO"
	.align	4


	//----- nvinfo : EIATTR_REGCOUNT
	.align		4
        /*0000*/ 	.byte	0x04, 0x2f
        /*0002*/ 	.short	(.L_1 - .L_0)
	.align		4
.L_0:
        /*0004*/ 	.word	index@(triton_poi_fused_add_native_layer_norm_4)
        /*0008*/ 	.word	0x00000014


	//----- nvinfo : EIATTR_MIN_STACK_SIZE
	.align		4
.L_1:
        /*000c*/ 	.byte	0x04, 0x12
        /*000e*/ 	.short	(.L_3 - .L_2)
	.align		4
.L_2:
        /*0010*/ 	.word	index@(triton_poi_fused_add_native_layer_norm_4)
        /*0014*/ 	.word	0x00000000


	//----- nvinfo : EIATTR_FRAME_SIZE
	.align		4
.L_3:
        /*0018*/ 	.byte	0x04, 0x11
        /*001a*/ 	.short	(.L_5 - .L_4)
	.align		4
.L_4:
        /*001c*/ 	.word	index@(triton_poi_fused_add_native_layer_norm_4)
        /*0020*/ 	.word	0x00000000


	//----- nvinfo : EIATTR_MIN_STACK_SIZE
	.align		4
.L_5:
        /*0024*/ 	.byte	0x04, 0x12
        /*0026*/ 	.short	(.L_7 - .L_6)
	.align		4
.L_6:
        /*0028*/ 	.word	index@(triton_poi_fused_add_native_layer_norm_4)
        /*002c*/ 	.word	0x00000000
.L_7:


//--------------------- .nv.info.triton_poi_fused_add_native_layer_norm_4 --------------------------
	.section	.nv.info.triton_poi_fused_add_native_layer_norm_4,"",@"SHT_CUDA_INFO"
	.sectionflags	@""
	.align	4


	//----- nvinfo : EIATTR_CUDA_API_VERSION
	.align		4
        /*0000*/ 	.byte	0x04, 0x37
        /*0002*/ 	.short	(.L_9 - .L_8)
.L_8:
        /*0004*/ 	.word	0x0000007c


	//----- nvinfo : EIATTR_KPARAM_INFO
	.align		4
.L_9:
        /*0008*/ 	.byte	0x04, 0x17
        /*000a*/ 	.short	(.L_11 - .L_10)
.L_10:
        /*000c*/ 	.word	0x00000000
        /*0010*/ 	.short	0x0004
        /*0012*/ 	.short	0x0020
        /*0014*/ 	.byte	0x00, 0xf0, 0x11, 0x00


	//----- nvinfo : EIATTR_KPARAM_INFO
	.align		4
.L_11:
        /*0018*/ 	.byte	0x04, 0x17
        /*001a*/ 	.short	(.L_13 - .L_12)
.L_12:
        /*001c*/ 	.word	0x00000000
        /*0020*/ 	.short	0x0003
        /*0022*/ 	.short	0x0018
        /*0024*/ 	.byte	0x00, 0xf4, 0x21, 0x00


	//----- nvinfo : EIATTR_KPARAM_INFO
	.align		4
.L_13:
        /*0028*/ 	.byte	0x04, 0x17
        /*002a*/ 	.short	(.L_15 - .L_14)
.L_14:
        /*002c*/ 	.word	0x00000000
        /*0030*/ 	.short	0x0002
        /*0032*/ 	.short	0x0010
        /*0034*/ 	.byte	0x00, 0xf4, 0x21, 0x00


	//----- nvinfo : EIATTR_KPARAM_INFO
	.align		4
.L_15:
        /*0038*/ 	.byte	0x04, 0x17
        /*003a*/ 	.short	(.L_17 - .L_16)
.L_16:
        /*003c*/ 	.word	0x00000000
        /*0040*/ 	.short	0x0001
        /*0042*/ 	.short	0x0008
        /*0044*/ 	.byte	0x00, 0xf4, 0x21, 0x00


	//----- nvinfo : EIATTR_KPARAM_INFO
	.align		4
.L_17:
        /*0048*/ 	.byte	0x04, 0x17
        /*004a*/ 	.short	(.L_19 - .L_18)
.L_18:
        /*004c*/ 	.word	0x00000000
        /*0050*/ 	.short	0x0000
        /*0052*/ 	.short	0x0000
        /*0054*/ 	.byte	0x00, 0xf4, 0x21, 0x00


	//----- nvinfo : EIATTR_SPARSE_MMA_MASK
	.align		4
.L_19:
        /*0058*/ 	.byte	0x03, 0x50
        /*005a*/ 	.short	0x0000


	//----- nvinfo : EIATTR_MAXREG_COUNT
	.align		4
        /*005c*/ 	.byte	0x03, 0x1b
        /*005e*/ 	.short	0x00ff


	//----- nvinfo : EIATTR_EXIT_INSTR_OFFSETS
	.align		4
        /*0060*/ 	.byte	0x04, 0x1c
        /*0062*/ 	.short	(.L_21 - .L_20)


	//   ....[0]....
.L_20:
        /*0064*/ 	.word	0x00000310


	//   ....[1]....
        /*0068*/ 	.word	0x00000340


	//----- nvinfo : EIATTR_REQNTID
	.align		4
.L_21:
        /*006c*/ 	.byte	0x04, 0x10
        /*006e*/ 	.short	(.L_23 - .L_22)
.L_22:
        /*0070*/ 	.word	0x00000020
        /*0074*/ 	.word	0x00000001
        /*0078*/ 	.word	0x00000001


	//----- nvinfo : EIATTR_CBANK_PARAM_SIZE
	.align		4
.L_23:
        /*007c*/ 	.byte	0x03, 0x19
        /*007e*/ 	.short	0x0024


	//----- nvinfo : EIATTR_PARAM_CBANK
	.align		4
        /*0080*/ 	.byte	0x04, 0x0a
        /*0082*/ 	.short	(.L_25 - .L_24)
	.align		4
.L_24:
        /*0084*/ 	.word	index@(.nv.constant0.triton_poi_fused_add_native_layer_norm_4)
        /*0088*/ 	.short	0x0210
        /*008a*/ 	.short	0x0024


	//----- nvinfo : EIATTR_SW_WAR
	.align		4
.L_25:
        /*008c*/ 	.byte	0x04, 0x36
        /*008e*/ 	.short	(.L_27 - .L_26)
.L_26:
        /*0090*/ 	.word	0x00000008
.L_27:


//--------------------- .nv.callgraph             --------------------------
	.section	.nv.callgraph,"",@"SHT_CUDA_CALLGRAPH"
	.align	4
	.sectionentsize	8
	.align		4
        /*0000*/ 	.word	0x00000000
	.align		4
        /*0004*/ 	.word	0xffffffff
	.align		4
        /*0008*/ 	.word	0x00000000
	.align		4
        /*000c*/ 	.word	0xfffffffe
	.align		4
        /*0010*/ 	.word	0x00000000
	.align		4
        /*0014*/ 	.word	0xfffffffd
	.align		4
        /*0018*/ 	.word	0x00000000
	.align		4
        /*001c*/ 	.word	0xfffffffc


//--------------------- .text.triton_poi_fused_add_native_layer_norm_4 --------------------------
	.section	.text.triton_poi_fused_add_native_layer_norm_4,"ax",@progbits
	.align	128
        .global         triton_poi_fused_add_native_layer_norm_4
        .type           triton_poi_fused_add_native_layer_norm_4,@function
        .size           triton_poi_fused_add_native_layer_norm_4,(.L_x_1 - triton_poi_fused_add_native_layer_norm_4)
        .other          triton_poi_fused_add_native_layer_norm_4,@"STO_CUDA_ENTRY STV_DEFAULT"
triton_poi_fused_add_native_layer_norm_4:
.text.triton_poi_fused_add_native_layer_norm_4:
[----:B------:R-:W0:Y:S02]  /*0000*/  LDC R1, c[0x0][0x28] ;  /* 0x00000a00ff017b82 */ /* 0x000e240000000800 */
[----:B------:R-:W1:Y:S01]  /*0010*/  S2R R14, SR_TID.X ;  /* 0x00000000000e7919 */ /* 0x000e620000002100 */
[----:B------:R-:W2:Y:S01]  /*0020*/  LDC.64 R2, c[0x0][0x210] ;  /* 0x00008400ff027b82 */ /* 0x000ea20000000a00 */
[----:B------:R-:W-:Y:S01]  /*0030*/  HFMA2.MMA R13, -RZ, RZ, 0, 0 ;  /* 0x00000000ff0d7435 */ /* 0x000fe200000001ff */
[----:B------:R-:W-:Y:S01]  /*0040*/  CS2R R8, SRZ ;  /* 0x0000000000087805 */ /* 0x000fe2000001ff00 */
[----:B------:R-:W3:Y:S01]  /*0050*/  S2R R11, SR_CTAID.X ;  /* 0x00000000000b7919 */ /* 0x000ee20000002500 */
[----:B------:R-:W-:Y:S01]  /*0060*/  ULDC.64 UR4, c[0x0][0x208] ;  /* 0x0000820000047ab9 */ /* 0x000fe20000000a00 */
[----:B------:R-:W-:-:S03]  /*0070*/  MOV R10, RZ ;  /* 0x000000ff000a7202 */ /* 0x000fc60000000f00 */
[----:B------:R-:W4:Y:S01]  /*0080*/  LDC.64 R4, c[0x0][0x218] ;  /* 0x00008600ff047b82 */ /* 0x000f220000000a00 */
[----:B-1----:R-:W-:-:S04]  /*0090*/  LOP3.LUT R0, R14, 0xf, RZ, 0xc0, !PT ;  /* 0x0000000f0e007812 */ /* 0x002fc800078ec0ff */
[----:B---3--:R-:W-:Y:S01]  /*00a0*/  LEA R11, R11, R0, 0x4 ;  /* 0x000000000b0b7211 */ /* 0x008fe200078e20ff */
[----:B------:R-:W-:-:S03]  /*00b0*/  HFMA2.MMA R0, -RZ, RZ, 0, 0 ;  /* 0x00000000ff007435 */ /* 0x000fc600000001ff */
[C---:B------:R-:W-:Y:S02]  /*00c0*/  ISETP.GE.AND P0, PT, R11.reuse, 0x10, PT ;  /* 0x000000100b00780c */ /* 0x040fe40003f06270 */
[----:B------:R-:W-:-:S05]  /*00d0*/  SHF.L.U32 R7, R11, 0x2, RZ ;  /* 0x000000020b077819 */ /* 0x000fca00000006ff */
[----:B--2---:R-:W-:-:S04]  /*00e0*/  IMAD.WIDE R2, R7, 0x4, R2 ;  /* 0x0000000407027825 */ /* 0x004fc800078e0202 */
[----:B----4-:R-:W-:Y:S01]  /*00f0*/  IMAD.WIDE R4, R7, 0x4, R4 ;  /* 0x0000000407047825 */ /* 0x010fe200078e0204 */
[----:B------:R-:W-:Y:S01]  /*0100*/  CS2R R6, SRZ ;  /* 0x0000000000067805 */ /* 0x000fe2000001ff00 */
[----:B------:R-:W2:Y:S01]  /*0110*/  @!P0 LDG.E.EL R0, desc[UR4][R2.64] ;  /* 0x0000000402008981 */ /* 0x000ea2000c2e1900 */
[----:B------:R-:W-:-:S03]  /*0120*/  MOV R15, RZ ;  /* 0x000000ff000f7202 */ /* 0x000fc60000000f00 */
[----:B------:R-:W3:Y:S04]  /*0130*/  @!P0 LDG.E.EL R9, desc[UR4][R4.64+0x4] ;  /* 0x0000040404098981 */ /* 0x000ee8000c2e1900 */
[----:B------:R-:W3:Y:S04]  /*0140*/  @!P0 LDG.E.EL R6, desc[UR4][R2.64+0x4] ;  /* 0x0000040402068981 */ /* 0x000ee8000c2e1900 */
[----:B------:R-:W2:Y:S04]  /*0150*/  @!P0 LDG.E.EL R7, desc[UR4][R4.64] ;  /* 0x0000000404078981 */ /* 0x000ea8000c2e1900 */
[----:B------:R-:W4:Y:S04]  /*0160*/  @!P0 LDG.E.EL R8, desc[UR4][R2.64+0x8] ;  /* 0x0000080402088981 */ /* 0x000f28000c2e1900 */
[----:B------:R-:W4:Y:S04]  /*0170*/  @!P0 LDG.E.EL R13, desc[UR4][R4.64+0x8] ;  /* 0x00000804040d8981 */ /* 0x000f28000c2e1900 */
[----:B------:R-:W5:Y:S04]  /*0180*/  @!P0 LDG.E.EL R10, desc[UR4][R2.64+0xc] ;  /* 0x00000c04020a8981 */ /* 0x000f68000c2e1900 */
[----:B------:R-:W5:Y:S01]  /*0190*/  @!P0 LDG.E.EL R15, desc[UR4][R4.64+0xc] ;  /* 0x00000c04040f8981 */ /* 0x000f62000c2e1900 */
[----:B------:R-:W-:-:S04]  /*01a0*/  LOP3.LUT P0, RZ, R14, 0x10, RZ, 0xc0, !PT ;  /* 0x000000100eff7812 */ /* 0x000fc8000780c0ff */
[----:B------:R-:W-:Y:S01]  /*01b0*/  ISETP.LT.AND P0, PT, R11, 0x10, !P0 ;  /* 0x000000100b00780c */ /* 0x000fe20004701270 */
[----:B---3--:R-:W-:Y:S01]  /*01c0*/  FADD R17, R9, R6 ;  /* 0x0000000609117221 */ /* 0x008fe20000000000 */
[----:B--2---:R-:W-:Y:S02]  /*01d0*/  FADD R0, R7, R0 ;  /* 0x0000000007007221 */ /* 0x004fe40000000000 */
[----:B------:R-:W1:Y:S01]  /*01e0*/  LDC.64 R6, c[0x0][0x220] ;  /* 0x00008800ff067b82 */ /* 0x000e620000000a00 */
[----:B----4-:R-:W-:Y:S01]  /*01f0*/  FADD R13, R13, R8 ;  /* 0x000000080d0d7221 */ /* 0x010fe20000000000 */
[----:B------:R-:W-:-:S04]  /*0200*/  FADD R8, R0, R17 ;  /* 0x0000001100087221 */ /* 0x000fc80000000000 */
[----:B------:R-:W-:Y:S01]  /*0210*/  FADD R9, R8, R13 ;  /* 0x0000000d08097221 */ /* 0x000fe20000000000 */
[----:B-----5:R-:W-:-:S04]  /*0220*/  FADD R10, R15, R10 ;  /* 0x0000000a0f0a7221 */ /* 0x020fc80000000000 */
[----:B------:R-:W-:Y:S02]  /*0230*/  FADD R12, R10, R9 ;  /* 0x000000090a0c7221 */ /* 0x000fe40000000000 */
[----:B------:R-:W2:Y:S02]  /*0240*/  LDC.64 R8, c[0x0][0x228] ;  /* 0x00008a00ff087b82 */ /* 0x000ea40000000a00 */
[----:B------:R-:W-:-:S04]  /*0250*/  FMUL R15, R12, 0.25 ;  /* 0x3e8000000c0f7820 */ /* 0x000fc80000400000 */
[--C-:B------:R-:W-:Y:S01]  /*0260*/  FADD R17, R17, -R15.reuse ;  /* 0x8000000f11117221 */ /* 0x100fe20000000000 */
[----:B------:R-:W-:-:S03]  /*0270*/  FADD R0, R0, -R15 ;  /* 0x8000000f00007221 */ /* 0x000fc60000000000 */
[----:B------:R-:W-:Y:S01]  /*0280*/  FMUL R17, R17, R17 ;  /* 0x0000001111117220 */ /* 0x000fe20000400000 */
[----:B-1----:R-:W-:-:S04]  /*0290*/  IMAD.WIDE R2, R11, 0x4, R6 ;  /* 0x000000040b027825 */ /* 0x002fc800078e0206 */
[----:B------:R-:W-:Y:S01]  /*02a0*/  FFMA R17, R0, R0, R17 ;  /* 0x0000000000117223 */ /* 0x000fe20000000011 */
[--C-:B------:R-:W-:Y:S01]  /*02b0*/  FADD R0, R13, -R15.reuse ;  /* 0x8000000f0d007221 */ /* 0x100fe20000000000 */
[----:B------:R-:W-:Y:S01]  /*02c0*/  FADD R10, R10, -R15 ;  /* 0x8000000f0a0a7221 */ /* 0x000fe20000000000 */
[----:B------:R1:W-:Y:S02]  /*02d0*/  @P0 STG.E desc[UR4][R2.64], R15 ;  /* 0x0000000f02000986 */ /* 0x0003e4000c101904 */
[----:B------:R-:W-:-:S04]  /*02e0*/  FFMA R17, R0, R0, R17 ;  /* 0x0000000000117223 */ /* 0x000fc80000000011 */
[----:B------:R-:W-:Y:S01]  /*02f0*/  FFMA R17, R10, R10, R17 ;  /* 0x0000000a0a117223 */ /* 0x000fe20000000011 */
[----:B--2---:R-:W-:Y:S01]  /*0300*/  IMAD.WIDE R4, R11, 0x4, R8 ;  /* 0x000000040b047825 */ /* 0x004fe200078e0208 */
[----:B------:R-:W-:Y:S06]  /*0310*/  @!P0 EXIT ;  /* 0x000000000000894d */ /* 0x000fec0003800000 */
[----:B------:R-:W-:-:S05]  /*0320*/  FMUL R17, R17, 0.25 ;  /* 0x3e80000011117820 */ /* 0x000fca0000400000 */
[----:B------:R-:W-:Y:S01]  /*0330*/  STG.E desc[UR4][R4.64], R17 ;  /* 0x0000001104007986 */ /* 0x000fe2000c101904 */
[----:B------:R-:W-:Y:S05]  /*0340*/  EXIT ;  /* 0x000000000000794d */ /* 0x000fea0003800000 */
.L_x_0:
[----:B------:R-:W-:-:S00]  /*0350*/  BRA `(.L_x_0) ;  /* 0xfffffffc00fc7947 */ /* 0x000fc0000383ffff */
[----:B------:R-:W-:-:S00]  /*0360*/  NOP ;  /* 0x0000000000007918 */ /* 0x000fc00000000000 */
        /* <DEDUP_REMOVED lines=9> */
.L_x_1:


//--------------------- .nv.constant0.triton_poi_fused_add_native_layer_norm_4 --------------------------
	.section	.nv.constant0.triton_poi_fused_add_native_layer_norm_4,"a",@progbits
	.sectionflags	@""
	.align	4
.nv.constant0.triton_poi_fused_add_native_layer_norm_4:
	.zero		564
